//
// Generated by NVIDIA NVVM Compiler
//
// Compiler Build ID: CL-36424714
// Cuda compilation tools, release 13.0, V13.0.88
// Based on NVVM 20.0.0
//

.version 9.0
.target sm_100
.address_size 64

	// .globl	_Z15singleMergeSortPii
.extern .func  (.param .b32 func_retval0) vprintf
(
	.param .b64 vprintf_param_0,
	.param .b64 vprintf_param_1
)
;
.extern .func free
(
	.param .b64 free_param_0
)
;
.extern .func  (.param .b64 func_retval0) malloc
(
	.param .b64 malloc_param_0
)
;
.global .align 1 .b8 $str[55] = {76, 101, 102, 116, 32, 78, 117, 109, 58, 32, 37, 100, 44, 32, 82, 105, 103, 104, 116, 32, 78, 117, 109, 58, 32, 37, 100, 44, 32, 84, 104, 114, 101, 97, 100, 32, 78, 117, 109, 58, 32, 37, 100, 44, 32, 83, 105, 122, 101, 58, 32, 37, 100, 10};

.visible .entry _Z15singleMergeSortPii(
	.param .u64 .ptr .align 1 _Z15singleMergeSortPii_param_0,
	.param .u32 _Z15singleMergeSortPii_param_1
)
{
	.local .align 16 .b8 	__local_depot0[16];
	.reg .b64 	%SP;
	.reg .b64 	%SPL;
	.reg .pred 	%p<20>;
	.reg .b16 	%rs<2>;
	.reg .b32 	%r<127>;
	.reg .b64 	%rd<56>;

	mov.u64 	%SPL, __local_depot0;
	cvta.local.u64 	%SP, %SPL;
	ld.param.u64 	%rd9, [_Z15singleMergeSortPii_param_0];
	ld.param.u32 	%r62, [_Z15singleMergeSortPii_param_1];
	cvta.to.global.u64 	%rd1, %rd9;
	mov.u32 	%r1, %tid.x;
	mul.lo.s32 	%r2, %r62, %r1;
	shr.u32 	%r64, %r62, 31;
	add.s32 	%r65, %r62, %r64;
	shr.s32 	%r3, %r65, 1;
	add.s32 	%r4, %r2, %r3;
	mul.wide.s32 	%rd2, %r62, 4;
	{ // callseq 0, 0
	.param .b64 param0;
	st.param.b64 	[param0], %rd2;
	.param .b64 retval0;
	call.uni (retval0), 
	malloc, 
	(
	param0
	);
	ld.param.b64 	%rd10, [retval0];
	} // callseq 0
	setp.lt.s32 	%p1, %r62, 2;
	add.s32 	%r5, %r2, %r62;
	setp.ge.s32 	%p2, %r4, %r5;
	mov.b32 	%r107, 0;
	or.pred  	%p3, %p1, %p2;
	mov.u32 	%r97, %r2;
	mov.u32 	%r98, %r4;
	@%p3 bra 	$L__BB0_4;
	mov.b32 	%r107, 0;
	mov.u32 	%r98, %r4;
	mov.u32 	%r97, %r2;
$L__BB0_2:
	mul.wide.s32 	%rd11, %r97, 4;
	add.s64 	%rd12, %rd1, %rd11;
	ld.global.u32 	%r27, [%rd12];
	mul.wide.s32 	%rd13, %r98, 4;
	add.s64 	%rd14, %rd1, %rd13;
	ld.global.u32 	%r28, [%rd14];
	setp.le.s32 	%p4, %r27, %r28;
	@%p4 bra 	$L__BB0_22;
	mul.wide.u32 	%rd17, %r107, 4;
	add.s64 	%rd18, %rd10, %rd17;
	st.u32 	[%rd18], %r28;
	add.s32 	%r98, %r98, 1;
	bra.uni 	$L__BB0_23;
$L__BB0_4:
	setp.ge.s32 	%p8, %r97, %r4;
	mov.u32 	%r112, %r97;
	mov.u32 	%r113, %r107;
	@%p8 bra 	$L__BB0_11;
	sub.s32 	%r68, %r4, %r97;
	and.b32  	%r9, %r68, 3;
	setp.eq.s32 	%p9, %r9, 0;
	mov.u32 	%r113, %r107;
	mov.u32 	%r112, %r97;
	@%p9 bra 	$L__BB0_8;
	neg.s32 	%r100, %r9;
	mov.u32 	%r101, %r107;
	mov.u32 	%r112, %r97;
$L__BB0_7:
	.pragma "nounroll";
	mul.wide.s32 	%rd19, %r112, 4;
	add.s64 	%rd20, %rd1, %rd19;
	add.s32 	%r112, %r112, 1;
	ld.global.u32 	%r69, [%rd20];
	add.s32 	%r113, %r101, 1;
	mul.wide.u32 	%rd21, %r101, 4;
	add.s64 	%rd22, %rd10, %rd21;
	st.u32 	[%rd22], %r69;
	add.s32 	%r100, %r100, 1;
	setp.ne.s32 	%p10, %r100, 0;
	mov.u32 	%r101, %r113;
	@%p10 bra 	$L__BB0_7;
$L__BB0_8:
	sub.s32 	%r70, %r97, %r4;
	setp.gt.u32 	%p11, %r70, -4;
	@%p11 bra 	$L__BB0_11;
	add.s32 	%r71, %r113, %r97;
	sub.s32 	%r72, %r71, %r2;
	sub.s32 	%r73, %r72, %r107;
	sub.s32 	%r121, %r73, %r3;
	add.s32 	%r120, %r113, 1;
	add.s64 	%rd4, %rd1, 8;
	add.s32 	%r74, %r4, %r107;
	sub.s32 	%r113, %r74, %r97;
$L__BB0_10:
	add.s32 	%r75, %r120, -1;
	mul.wide.s32 	%rd23, %r112, 4;
	add.s64 	%rd24, %rd4, %rd23;
	ld.global.u32 	%r76, [%rd24+-8];
	add.s32 	%r77, %r120, 2;
	mul.wide.u32 	%rd25, %r75, 4;
	add.s64 	%rd26, %rd10, %rd25;
	st.u32 	[%rd26], %r76;
	ld.global.u32 	%r78, [%rd24+-4];
	add.s32 	%r79, %r120, 1;
	mul.wide.u32 	%rd27, %r120, 4;
	add.s64 	%rd28, %rd10, %rd27;
	st.u32 	[%rd28], %r78;
	ld.global.u32 	%r80, [%rd24];
	mul.wide.u32 	%rd29, %r79, 4;
	add.s64 	%rd30, %rd10, %rd29;
	st.u32 	[%rd30], %r80;
	add.s32 	%r112, %r112, 4;
	ld.global.u32 	%r81, [%rd24+4];
	mul.wide.u32 	%rd31, %r77, 4;
	add.s64 	%rd32, %rd10, %rd31;
	st.u32 	[%rd32], %r81;
	add.s32 	%r121, %r121, 4;
	add.s32 	%r120, %r120, 4;
	setp.eq.s32 	%p12, %r121, 0;
	@%p12 bra 	$L__BB0_11;
	bra.uni 	$L__BB0_10;
$L__BB0_11:
	setp.ge.s32 	%p13, %r98, %r5;
	mov.u32 	%r126, %r98;
	@%p13 bra 	$L__BB0_18;
	sub.s32 	%r83, %r5, %r98;
	and.b32  	%r36, %r83, 3;
	setp.eq.s32 	%p14, %r36, 0;
	mov.u32 	%r117, %r113;
	mov.u32 	%r126, %r98;
	@%p14 bra 	$L__BB0_15;
	neg.s32 	%r114, %r36;
	mov.u32 	%r115, %r113;
	mov.u32 	%r126, %r98;
$L__BB0_14:
	.pragma "nounroll";
	mul.wide.s32 	%rd33, %r126, 4;
	add.s64 	%rd34, %rd1, %rd33;
	add.s32 	%r126, %r126, 1;
	ld.global.u32 	%r84, [%rd34];
	add.s32 	%r117, %r115, 1;
	mul.wide.u32 	%rd35, %r115, 4;
	add.s64 	%rd36, %rd10, %rd35;
	st.u32 	[%rd36], %r84;
	add.s32 	%r114, %r114, 1;
	setp.ne.s32 	%p15, %r114, 0;
	mov.u32 	%r115, %r117;
	@%p15 bra 	$L__BB0_14;
$L__BB0_15:
	sub.s32 	%r85, %r98, %r5;
	setp.gt.u32 	%p16, %r85, -4;
	@%p16 bra 	$L__BB0_18;
	add.s32 	%r86, %r117, %r98;
	sub.s32 	%r87, %r86, %r5;
	sub.s32 	%r124, %r87, %r113;
	add.s32 	%r123, %r117, 1;
	add.s64 	%rd5, %rd1, 8;
$L__BB0_17:
	add.s32 	%r88, %r123, -1;
	mul.wide.s32 	%rd37, %r126, 4;
	add.s64 	%rd38, %rd5, %rd37;
	ld.global.u32 	%r89, [%rd38+-8];
	add.s32 	%r90, %r123, 2;
	mul.wide.u32 	%rd39, %r88, 4;
	add.s64 	%rd40, %rd10, %rd39;
	st.u32 	[%rd40], %r89;
	ld.global.u32 	%r91, [%rd38+-4];
	add.s32 	%r92, %r123, 1;
	mul.wide.u32 	%rd41, %r123, 4;
	add.s64 	%rd42, %rd10, %rd41;
	st.u32 	[%rd42], %r91;
	ld.global.u32 	%r93, [%rd38];
	mul.wide.u32 	%rd43, %r92, 4;
	add.s64 	%rd44, %rd10, %rd43;
	st.u32 	[%rd44], %r93;
	add.s32 	%r126, %r126, 4;
	ld.global.u32 	%r94, [%rd38+4];
	mul.wide.u32 	%rd45, %r90, 4;
	add.s64 	%rd46, %rd10, %rd45;
	st.u32 	[%rd46], %r94;
	add.s32 	%r124, %r124, 4;
	add.s32 	%r123, %r123, 4;
	setp.ne.s32 	%p17, %r124, 0;
	@%p17 bra 	$L__BB0_17;
$L__BB0_18:
	add.u64 	%rd47, %SP, 0;
	add.u64 	%rd48, %SPL, 0;
	st.local.v4.u32 	[%rd48], {%r112, %r126, %r1, %r62};
	mov.u64 	%rd49, $str;
	cvta.global.u64 	%rd50, %rd49;
	{ // callseq 1, 0
	.param .b64 param0;
	st.param.b64 	[param0], %rd50;
	.param .b64 param1;
	st.param.b64 	[param1], %rd47;
	.param .b32 retval0;
	call.uni (retval0), 
	vprintf, 
	(
	param0, 
	param1
	);
	ld.param.b32 	%r95, [retval0];
	} // callseq 1
	mul.wide.s32 	%rd51, %r2, 4;
	add.s64 	%rd6, %rd1, %rd51;
	setp.eq.s32 	%p18, %r62, 0;
	@%p18 bra 	$L__BB0_21;
	mov.b64 	%rd55, 0;
$L__BB0_20:
	add.s64 	%rd53, %rd10, %rd55;
	ld.u8 	%rs1, [%rd53];
	add.s64 	%rd54, %rd6, %rd55;
	st.global.u8 	[%rd54], %rs1;
	add.s64 	%rd55, %rd55, 1;
	setp.lt.u64 	%p19, %rd55, %rd2;
	@%p19 bra 	$L__BB0_20;
$L__BB0_21:
	{ // callseq 2, 0
	.param .b64 param0;
	st.param.b64 	[param0], %rd10;
	call.uni 
	free, 
	(
	param0
	);
	} // callseq 2
	ret;
$L__BB0_22:
	mul.wide.u32 	%rd15, %r107, 4;
	add.s64 	%rd16, %rd10, %rd15;
	st.u32 	[%rd16], %r27;
	add.s32 	%r97, %r97, 1;
$L__BB0_23:
	add.s32 	%r107, %r107, 1;
	setp.lt.s32 	%p5, %r97, %r4;
	setp.lt.s32 	%p6, %r98, %r5;
	and.pred  	%p7, %p5, %p6;
	@%p7 bra 	$L__BB0_2;
	bra.uni 	$L__BB0_4;

}


// ===== COMPILED SASS (sm_100) =====

	.target	sm_100

	.elftype	@"ET_EXEC"


//--------------------- .note.nv.tkinfo           --------------------------
	.section	.note.nv.tkinfo,"",@"SHT_NOTE"
	.sectionflags	@"SHF_NOTE_NV_TKINFO"
	.tkinfo
        /*0018*/ 	.word	0x00000002
        /*0030*/ 	.string	""
        /*0030*/ 	.string	"ptxas"
        /*0030*/ 	.string	"Cuda compilation tools, release 13.0, V13.0.88"
        /*0030*/ 	.string	"Build cuda_13.0.r13.0/compiler.36424714_0"
        /*0030*/ 	.string	"-arch sm_100 -m 64 "



//--------------------- .note.nv.cuinfo           --------------------------
	.section	.note.nv.cuinfo,"",@"SHT_NOTE"
	.sectionflags	@"SHF_NOTE_NV_CUINFO"
        /*0018*/ 	.short	0x0002
        /*001a*/ 	.short	0x0064
        /*001c*/ 	.short	0x0082
	.zero		2


//--------------------- .nv.info                  --------------------------
	.section	.nv.info,"",@"SHT_CUDA_INFO"
	.align	4


	//----- nvinfo : EIATTR_REGCOUNT
	.align		4
        /*0000*/ 	.byte	0x04, 0x2f
        /*0002*/ 	.short	(.L_2 - .L_1)
	.align		4
.L_1:
        /*0004*/ 	.word	index@(_Z15singleMergeSortPii)
        /*0008*/ 	.word	0x00000020


	//----- nvinfo : EIATTR_FRAME_SIZE
	.align		4
.L_2:
        /*000c*/ 	.byte	0x04, 0x11
        /*000e*/ 	.short	(.L_4 - .L_3)
	.align		4
.L_3:
        /*0010*/ 	.word	index@(_Z15singleMergeSortPii)
        /*0014*/ 	.word	0x00000010


	//----- nvinfo : EIATTR_MIN_STACK_SIZE
	.align		4
.L_4:
        /*0018*/ 	.byte	0x04, 0x12
        /*001a*/ 	.short	(.L_6 - .L_5)
	.align		4
.L_5:
        /*001c*/ 	.word	index@(_Z15singleMergeSortPii)
        /*0020*/ 	.word	0x00000010
.L_6:


//--------------------- .nv.compat                --------------------------
	.section	.nv.compat,"",@"SHT_CUDA_COMPAT_INFO"
	.align	4
        /*0000*/ 	.byte	0x02, 0x09, 0x00, 0x00, 0x02, 0x02, 0x01, 0x00, 0x02, 0x05, 0x05, 0x00, 0x03, 0x07, 0x01, 0x01
        /*0010*/ 	.byte	0x02, 0x03, 0x00, 0x00, 0x02, 0x06, 0x01, 0x00, 0x04, 0x0b, 0x08, 0x00, 0x09, 0x00, 0x00, 0x00
        /*0020*/ 	.byte	0x00, 0x00, 0x00, 0x00


//--------------------- .nv.info._Z15singleMergeSortPii --------------------------
	.section	.nv.info._Z15singleMergeSortPii,"",@"SHT_CUDA_INFO"
	.sectionflags	@""
	.align	4


	//----- nvinfo : EIATTR_CUDA_API_VERSION
	.align		4
        /*0000*/ 	.byte	0x04, 0x37
        /*0002*/ 	.short	(.L_8 - .L_7)
.L_7:
        /*0004*/ 	.word	0x00000082


	//----- nvinfo : EIATTR_KPARAM_INFO
	.align		4
.L_8:
        /*0008*/ 	.byte	0x04, 0x17
        /*000a*/ 	.short	(.L_10 - .L_9)
.L_9:
        /*000c*/ 	.word	0x00000000
        /*0010*/ 	.short	0x0001
        /*0012*/ 	.short	0x0008
        /*0014*/ 	.byte	0x00, 0xf0, 0x11, 0x00


	//----- nvinfo : EIATTR_KPARAM_INFO
	.align		4
.L_10:
        /*0018*/ 	.byte	0x04, 0x17
        /*001a*/ 	.short	(.L_12 - .L_11)
.L_11:
        /*001c*/ 	.word	0x00000000
        /*0020*/ 	.short	0x0000
        /*0022*/ 	.short	0x0000
        /*0024*/ 	.byte	0x00, 0xf5, 0x21, 0x00


	//----- nvinfo : EIATTR_SPARSE_MMA_MASK
	.align		4
.L_12:
        /*0028*/ 	.byte	0x03, 0x50
        /*002a*/ 	.short	0x0000


	//----- nvinfo : EIATTR_MAXREG_COUNT
	.align		4
        /*002c*/ 	.byte	0x03, 0x1b
        /*002e*/ 	.short	0x00ff


	//----- nvinfo : EIATTR_EXTERNS
	.align		4
        /*0030*/ 	.byte	0x04, 0x0f
        /*0032*/ 	.short	(.L_14 - .L_13)


	//   ....[0]....
	.align		4
.L_13:
        /*0034*/ 	.word	index@(vprintf)


	//   ....[1]....
	.align		4
        /*0038*/ 	.word	index@(free)


	//   ....[2]....
	.align		4
        /*003c*/ 	.word	index@(malloc)


	//----- nvinfo : EIATTR_MERCURY_ISA_VERSION
	.align		4
.L_14:
        /*0040*/ 	.byte	0x03, 0x5f
        /*0042*/ 	.short	0x0101


	//----- nvinfo : EIATTR_VRC_CTA_INIT_COUNT
	.align		4
        /*0044*/ 	.byte	0x02, 0x4a
	.zero		1
	.zero		1


	//----- nvinfo : EIATTR_SYSCALL_OFFSETS
	.align		4
        /*0048*/ 	.byte	0x04, 0x46
        /*004a*/ 	.short	(.L_16 - .L_15)


	//   ....[0]....
.L_15:
        /*004c*/ 	.word	0x00000160


	//   ....[1]....
        /*0050*/ 	.word	0x00000b50


	//   ....[2]....
        /*0054*/ 	.word	0x00000cf0


	//----- nvinfo : EIATTR_EXIT_INSTR_OFFSETS
	.align		4
.L_16:
        /*0058*/ 	.byte	0x04, 0x1c
        /*005a*/ 	.short	(.L_18 - .L_17)


	//   ....[0]....
.L_17:
        /*005c*/ 	.word	0x00000d00


	//----- nvinfo : EIATTR_CRS_STACK_SIZE
	.align		4
.L_18:
        /*0060*/ 	.byte	0x04, 0x1e
        /*0062*/ 	.short	(.L_20 - .L_19)
.L_19:
        /*0064*/ 	.word	0x00000000


	//----- nvinfo : EIATTR_CBANK_PARAM_SIZE
	.align		4
.L_20:
        /*0068*/ 	.byte	0x03, 0x19
        /*006a*/ 	.short	0x000c


	//----- nvinfo : EIATTR_PARAM_CBANK
	.align		4
        /*006c*/ 	.byte	0x04, 0x0a
        /*006e*/ 	.short	(.L_22 - .L_21)
	.align		4
.L_21:
        /*0070*/ 	.word	index@(.nv.constant0._Z15singleMergeSortPii)
        /*0074*/ 	.short	0x0380
        /*0076*/ 	.short	0x000c


	//----- nvinfo : EIATTR_SW_WAR
	.align		4
.L_22:
        /*0078*/ 	.byte	0x04, 0x36
        /*007a*/ 	.short	(.L_24 - .L_23)
.L_23:
        /*007c*/ 	.word	0x00000008
.L_24:


//--------------------- .nv.callgraph             --------------------------
	.section	.nv.callgraph,"",@"SHT_CUDA_CALLGRAPH"
	.align	4
	.sectionentsize	8
	.align		4
        /*0000*/ 	.word	0x00000000
	.align		4
        /*0004*/ 	.word	0xffffffff
	.align		4
        /*0008*/ 	.word	index@(_Z15singleMergeSortPii)
	.align		4
        /*000c*/ 	.word	index@(free)
	.align		4
        /*0010*/ 	.word	index@(_Z15singleMergeSortPii)
	.align		4
        /*0014*/ 	.word	index@(vprintf)
	.align		4
        /*0018*/ 	.word	index@(_Z15singleMergeSortPii)
	.align		4
        /*001c*/ 	.word	index@(malloc)
	.align		4
        /*0020*/ 	.word	0x00000000
	.align		4
        /*0024*/ 	.word	0xfffffffe
	.align		4
        /*0028*/ 	.word	0x00000000
	.align		4
        /*002c*/ 	.word	0xfffffffd
	.align		4
        /*0030*/ 	.word	0x00000000
	.align		4
        /*0034*/ 	.word	0xfffffffc


//--------------------- .nv.constant4             --------------------------
	.section	.nv.constant4,"a",@progbits
	.align	8
	.align		8
.nv.constant4:
        /*0000*/ 	.dword	vprintf
	.align		8
        /*0008*/ 	.dword	free
	.align		8
        /*0010*/ 	.dword	malloc
	.align		8
        /*0018*/ 	.dword	$str


//--------------------- .text._Z15singleMergeSortPii --------------------------
	.section	.text._Z15singleMergeSortPii,"ax",@progbits
	.align	128
        .global         _Z15singleMergeSortPii
        .type           _Z15singleMergeSortPii,@function
        .size           _Z15singleMergeSortPii,(.L_x_23 - _Z15singleMergeSortPii)
        .other          _Z15singleMergeSortPii,@"STO_CUDA_ENTRY STV_DEFAULT"
_Z15singleMergeSortPii:
.text._Z15singleMergeSortPii:
[----:B------:R-:W0:Y:S01]  /*0000*/  LDC R1, c[0x0][0x37c] ;  /* 0x0000df00ff017b82 */ /* 0x000e220000000800 */
[----:B------:R-:W1:Y:S01]  /*0010*/  S2R R18, SR_TID.X ;  /* 0x0000000000127919 */ /* 0x000e620000002100 */
[----:B------:R-:W2:Y:S01]  /*0020*/  LDCU UR7, c[0x0][0x388] ;  /* 0x00007100ff0777ac */ /* 0x000ea20008000800 */
[----:B------:R-:W-:Y:S01]  /*0030*/  MOV R0, 0x10 ;  /* 0x0000001000007802 */ /* 0x000fe20000000f00 */
[----:B0-----:R-:W-:Y:S01]  /*0040*/  VIADD R1, R1, 0xfffffff0 ;  /* 0xfffffff001017836 */ /* 0x001fe20000000000 */
[----:B------:R-:W0:Y:S03]  /*0050*/  LDCU UR5, c[0x0][0x2f8] ;  /* 0x00005f00ff0577ac */ /* 0x000e260008000800 */
[----:B------:R3:W4:Y:S01]  /*0060*/  LDC.64 R6, c[0x4][R0] ;  /* 0x0100000000067b82 */ /* 0x0007220000000a00 */
[----:B------:R-:W5:Y:S01]  /*0070*/  LDCU UR6, c[0x0][0x2fc] ;  /* 0x00005f80ff0677ac */ /* 0x000f620008000800 */
[----:B------:R-:W1:Y:S01]  /*0080*/  LDCU.64 UR36, c[0x0][0x358] ;  /* 0x00006b00ff2477ac */ /* 0x000e620008000a00 */
[----:B--2---:R-:W-:-:S02]  /*0090*/  UIMAD.WIDE UR38, UR7, 0x4, URZ ;  /* 0x00000004072678a5 */ /* 0x004fc4000f8e02ff */
[----:B------:R-:W-:Y:S01]  /*00a0*/  ULEA.HI UR4, UR7, UR7, URZ, 0x1 ;  /* 0x0000000707047291 */ /* 0x000fe2000f8f08ff */
[----:B0-----:R-:W-:-:S03]  /*00b0*/  IADD3 R24, P0, PT, R1, UR5, RZ ;  /* 0x0000000501187c10 */ /* 0x001fc6000ff1e0ff */
[----:B------:R-:W-:Y:S01]  /*00c0*/  USHF.R.S32.HI UR40, URZ, 0x1, UR4 ;  /* 0x00000001ff287899 */ /* 0x000fe20008011404 */
[----:B------:R-:W-:Y:S01]  /*00d0*/  IMAD.U32 R3, RZ, RZ, UR39 ;  /* 0x00000027ff037e24 */ /* 0x000fe2000f8e00ff */
[----:B------:R-:W-:Y:S01]  /*00e0*/  MOV R5, UR39 ;  /* 0x0000002700057c02 */ /* 0x000fe20008000f00 */
[----:B------:R-:W-:Y:S02]  /*00f0*/  IMAD.U32 R2, RZ, RZ, UR38 ;  /* 0x00000026ff027e24 */ /* 0x000fe4000f8e00ff */
[----:B------:R-:W-:Y:S01]  /*0100*/  IMAD.U32 R4, RZ, RZ, UR38 ;  /* 0x00000026ff047e24 */ /* 0x000fe2000f8e00ff */
[----:B------:R-:W-:Y:S01]  /*0110*/  MOV R5, R3 ;  /* 0x0000000300057202 */ /* 0x000fe20000000f00 */
[----:B-1----:R-:W-:Y:S02]  /*0120*/  IMAD R25, R18, UR7, RZ ;  /* 0x0000000712197c24 */ /* 0x002fe4000f8e02ff */
[----:B-----5:R-:W-:Y:S02]  /*0130*/  IMAD.X R2, RZ, RZ, UR6, P0 ;  /* 0x00000006ff027e24 */ /* 0x020fe400080e06ff */
[----:B---3--:R-:W-:-:S07]  /*0140*/  VIADD R17, R25, UR40 ;  /* 0x0000002819117c36 */ /* 0x008fce0008000000 */
[----:B------:R-:W-:-:S07]  /*0150*/  LEPC R20, `(.L_x_0) ;  /* 0x000000001014794e */ /* 0x000fce0000000000 */
[----:B----4-:R-:W-:Y:S05]  /*0160*/  CALL.ABS.NOINC R6 ;  /* 0x0000000006007343 */ /* 0x010fea0003c00000 */
.L_x_0:
[----:B------:R-:W0:Y:S01]  /*0170*/  LDC R6, c[0x0][0x388] ;  /* 0x0000e200ff067b82 */ /* 0x000e220000000800 */
[----:B------:R-:W-:Y:S01]  /*0180*/  BSSY.RECONVERGENT B0, `(.L_x_1) ;  /* 0x000001c000007945 */ /* 0x000fe20003800200 */
[----:B------:R-:W-:Y:S02]  /*0190*/  HFMA2 R7, -RZ, RZ, 0, 0 ;  /* 0x00000000ff077431 */ /* 0x000fe400000001ff */
[----:B------:R-:W-:Y:S02]  /*01a0*/  IMAD.MOV.U32 R22, RZ, RZ, R4 ;  /* 0x000000ffff167224 */ /* 0x000fe400078e0004 */
[----:B------:R-:W-:Y:S02]  /*01b0*/  IMAD.MOV.U32 R23, RZ, RZ, R5 ;  /* 0x000000ffff177224 */ /* 0x000fe400078e0005 */
[----:B------:R-:W-:Y:S01]  /*01c0*/  IMAD.MOV.U32 R3, RZ, RZ, R17 ;  /* 0x000000ffff037224 */ /* 0x000fe200078e0011 */
[----:B0-----:R-:W-:-:S04]  /*01d0*/  IADD3 R0, PT, PT, R25, R6, RZ ;  /* 0x0000000619007210 */ /* 0x001fc80007ffe0ff */
[----:B------:R-:W-:-:S04]  /*01e0*/  ISETP.GE.AND P0, PT, R17, R0, PT ;  /* 0x000000001100720c */ /* 0x000fc80003f06270 */
[----:B------:R-:W-:Y:S01]  /*01f0*/  ISETP.LT.OR P0, PT, R6, 0x2, P0 ;  /* 0x000000020600780c */ /* 0x000fe20000701670 */
[----:B------:R-:W-:-:S12]  /*0200*/  IMAD.MOV.U32 R6, RZ, RZ, R25 ;  /* 0x000000ffff067224 */ /* 0x000fd800078e0019 */
[----:B------:R-:W-:Y:S05]  /*0210*/  @P0 BRA `(.L_x_2) ;  /* 0x0000000000480947 */ /* 0x000fea0003800000 */
[----:B------:R-:W0:Y:S01]  /*0220*/  LDC.64 R4, c[0x0][0x380] ;  /* 0x0000e000ff047b82 */ /* 0x000e220000000a00 */
[----:B------:R-:W-:Y:S01]  /*0230*/  MOV R7, RZ ;  /* 0x000000ff00077202 */ /* 0x000fe20000000f00 */
[----:B------:R-:W-:Y:S02]  /*0240*/  IMAD.MOV.U32 R3, RZ, RZ, R17 ;  /* 0x000000ffff037224 */ /* 0x000fe400078e0011 */
[----:B------:R-:W-:-:S07]  /*0250*/  IMAD.MOV.U32 R6, RZ, RZ, R25 ;  /* 0x000000ffff067224 */ /* 0x000fce00078e0019 */
.L_x_3:
[----:B0-----:R-:W-:-:S04]  /*0260*/  IMAD.WIDE R8, R6, 0x4, R4 ;  /* 0x0000000406087825 */ /* 0x001fc800078e0204 */
[----:B------:R-:W-:Y:S02]  /*0270*/  IMAD.WIDE R10, R3, 0x4, R4 ;  /* 0x00000004030a7825 */ /* 0x000fe400078e0204 */
[----:B------:R-:W2:Y:S04]  /*0280*/  LDG.E R9, desc[UR36][R8.64] ;  /* 0x0000002408097981 */ /* 0x000ea8000c1e1900 */
[----:B------:R-:W2:Y:S01]  /*0290*/  LDG.E R10, desc[UR36][R10.64] ;  /* 0x000000240a0a7981 */ /* 0x000ea2000c1e1900 */
[----:B------:R-:W-:-:S04]  /*02a0*/  IMAD.WIDE.U32 R12, R7, 0x4, R22 ;  /* 0x00000004070c7825 */ /* 0x000fc800078e0016 */
[----:B------:R-:W-:Y:S01]  /*02b0*/  VIADD R7, R7, 0x1 ;  /* 0x0000000107077836 */ /* 0x000fe20000000000 */
[----:B--2---:R-:W-:-:S13]  /*02c0*/  ISETP.GT.AND P0, PT, R9, R10, PT ;  /* 0x0000000a0900720c */ /* 0x004fda0003f04270 */
[----:B------:R-:W-:Y:S01]  /*02d0*/  @!P0 VIADD R6, R6, 0x1 ;  /* 0x0000000106068836 */ /* 0x000fe20000000000 */
[----:B------:R-:W-:Y:S01]  /*02e0*/  @P0 IADD3 R3, PT, PT, R3, 0x1, RZ ;  /* 0x0000000103030810 */ /* 0x000fe20007ffe0ff */
[----:B------:R1:W-:Y:S03]  /*02f0*/  @P0 ST.E desc[UR36][R12.64], R10 ;  /* 0x0000000a0c000985 */ /* 0x0003e6000c101924 */
[----:B------:R-:W-:Y:S01]  /*0300*/  ISETP.LT.AND P1, PT, R6, R17, PT ;  /* 0x000000110600720c */ /* 0x000fe20003f21270 */
[----:B------:R1:W-:Y:S01]  /*0310*/  @!P0 ST.E desc[UR36][R12.64], R9 ;  /* 0x000000090c008985 */ /* 0x0003e2000c101924 */
[----:B------:R-:W-:-:S13]  /*0320*/  ISETP.GE.AND P0, PT, R3, R0, PT ;  /* 0x000000000300720c */ /* 0x000fda0003f06270 */
[----:B-1----:R-:W-:Y:S05]  /*0330*/  @!P0 BRA P1, `(.L_x_3) ;  /* 0xfffffffc00c88947 */ /* 0x002fea000083ffff */
.L_x_2:
[----:B------:R-:W-:Y:S05]  /*0340*/  BSYNC.RECONVERGENT B0 ;  /* 0x0000000000007941 */ /* 0x000fea0003800200 */
.L_x_1:
[----:B------:R-:W-:Y:S01]  /*0350*/  ISETP.GE.AND P0, PT, R6, R17, PT ;  /* 0x000000110600720c */ /* 0x000fe20003f06270 */
[----:B------:R-:W-:Y:S01]  /*0360*/  BSSY.RECONVERGENT B0, `(.L_x_4) ;  /* 0x000003a000007945 */ /* 0x000fe20003800200 */
[----:B------:R-:W-:Y:S01]  /*0370*/  MOV R8, R7 ;  /* 0x0000000700087202 */ /* 0x000fe20000000f00 */
[----:B------:R-:W-:-:S10]  /*0380*/  IMAD.MOV.U32 R16, RZ, RZ, R6 ;  /* 0x000000ffff107224 */ /* 0x000fd400078e0006 */
[----:B------:R-:W-:Y:S05]  /*0390*/  @P0 BRA `(.L_x_5) ;  /* 0x0000000000d80947 */ /* 0x000fea0003800000 */
[--C-:B------:R-:W-:Y:S01]  /*03a0*/  IMAD.IADD R4, R17, 0x1, -R6.reuse ;  /* 0x0000000111047824 */ /* 0x100fe200078e0a06 */
[----:B------:R-:W-:Y:S01]  /*03b0*/  BSSY.RECONVERGENT B1, `(.L_x_6) ;  /* 0x0000015000017945 */ /* 0x000fe20003800200 */
[----:B------:R-:W-:Y:S01]  /*03c0*/  MOV R8, R7 ;  /* 0x0000000700087202 */ /* 0x000fe20000000f00 */
[----:B------:R-:W-:Y:S02]  /*03d0*/  IMAD.MOV.U32 R16, RZ, RZ, R6 ;  /* 0x000000ffff107224 */ /* 0x000fe400078e0006 */
[----:B------:R-:W-:-:S13]  /*03e0*/  LOP3.LUT P0, R12, R4, 0x3, RZ, 0xc0, !PT ;  /* 0x00000003040c7812 */ /* 0x000fda000780c0ff */
[----:B------:R-:W-:Y:S05]  /*03f0*/  @!P0 BRA `(.L_x_7) ;  /* 0x0000000000408947 */ /* 0x000fea0003800000 */
[----:B------:R-:W0:Y:S01]  /*0400*/  LDC.64 R4, c[0x0][0x380] ;  /* 0x0000e000ff047b82 */ /* 0x000e220000000a00 */
[----:B------:R-:W-:Y:S01]  /*0410*/  BSSY.RECONVERGENT B2, `(.L_x_8) ;  /* 0x000000d000027945 */ /* 0x000fe20003800200 */
[----:B------:R-:W-:Y:S01]  /*0420*/  IMAD.MOV R12, RZ, RZ, -R12 ;  /* 0x000000ffff0c7224 */ /* 0x000fe200078e0a0c */
[----:B------:R-:W-:Y:S01]  /*0430*/  MOV R13, R7 ;  /* 0x00000007000d7202 */ /* 0x000fe20000000f00 */
[----:B------:R-:W-:-:S07]  /*0440*/  IMAD.MOV.U32 R16, RZ, RZ, R6 ;  /* 0x000000ffff107224 */ /* 0x000fce00078e0006 */
.L_x_9:
[----:B01----:R-:W-:-:S06]  /*0450*/  IMAD.WIDE R8, R16, 0x4, R4 ;  /* 0x0000000410087825 */ /* 0x003fcc00078e0204 */
[----:B------:R-:W2:Y:S01]  /*0460*/  LDG.E R9, desc[UR36][R8.64] ;  /* 0x0000002408097981 */ /* 0x000ea2000c1e1900 */
[C---:B------:R-:W-:Y:S01]  /*0470*/  IMAD.WIDE.U32 R10, R13.reuse, 0x4, R22 ;  /* 0x000000040d0a7825 */ /* 0x040fe200078e0016 */
[----:B------:R-:W-:-:S03]  /*0480*/  IADD3 R13, PT, PT, R13, 0x1, RZ ;  /* 0x000000010d0d7810 */ /* 0x000fc60007ffe0ff */
[----:B------:R-:W-:Y:S02]  /*0490*/  VIADD R12, R12, 0x1 ;  /* 0x000000010c0c7836 */ /* 0x000fe40000000000 */
[----:B------:R-:W-:-:S03]  /*04a0*/  VIADD R16, R16, 0x1 ;  /* 0x0000000110107836 */ /* 0x000fc60000000000 */
[----:B------:R-:W-:Y:S01]  /*04b0*/  ISETP.NE.AND P0, PT, R12, RZ, PT ;  /* 0x000000ff0c00720c */ /* 0x000fe20003f05270 */
[----:B--2---:R1:W-:-:S12]  /*04c0*/  ST.E desc[UR36][R10.64], R9 ;  /* 0x000000090a007985 */ /* 0x0043d8000c101924 */
[----:B------:R-:W-:Y:S05]  /*04d0*/  @P0 BRA `(.L_x_9) ;  /* 0xfffffffc00dc0947 */ /* 0x000fea000383ffff */
[----:B------:R-:W-:Y:S05]  /*04e0*/  BSYNC.RECONVERGENT B2 ;  /* 0x0000000000027941 */ /* 0x000fea0003800200 */
.L_x_8:
[----:B------:R-:W-:-:S07]  /*04f0*/  IMAD.MOV.U32 R8, RZ, RZ, R13 ;  /* 0x000000ffff087224 */ /* 0x000fce00078e000d */
.L_x_7:
[----:B------:R-:W-:Y:S05]  /*0500*/  BSYNC.RECONVERGENT B1 ;  /* 0x0000000000017941 */ /* 0x000fea0003800200 */
.L_x_6:
[----:B------:R-:W-:-:S04]  /*0510*/  IADD3 R4, PT, PT, -R17, R6, RZ ;  /* 0x0000000611047210 */ /* 0x000fc80007ffe1ff */
[----:B------:R-:W-:-:S13]  /*0520*/  ISETP.GT.U32.AND P0, PT, R4, -0x4, PT ;  /* 0xfffffffc0400780c */ /* 0x000fda0003f04070 */
[----:B------:R-:W-:Y:S05]  /*0530*/  @P0 BRA `(.L_x_5) ;  /* 0x0000000000700947 */ /* 0x000fea0003800000 */
[----:B------:R-:W0:Y:S01]  /*0540*/  LDC.64 R4, c[0x0][0x380] ;  /* 0x0000e000ff047b82 */ /* 0x000e220000000a00 */
[----:B------:R-:W-:Y:S01]  /*0550*/  IADD3 R14, PT, PT, -R25, R8, R6 ;  /* 0x00000008190e7210 */ /* 0x000fe20007ffe106 */
[----:B-1----:R-:W-:Y:S01]  /*0560*/  VIADD R9, R8, 0x1 ;  /* 0x0000000108097836 */ /* 0x002fe20000000000 */
[--C-:B------:R-:W-:Y:S02]  /*0570*/  IADD3 R8, PT, PT, -R6, R17, R7.reuse ;  /* 0x0000001106087210 */ /* 0x100fe40007ffe107 */
[----:B------:R-:W-:Y:S02]  /*0580*/  IADD3 R14, PT, PT, R14, -UR40, -R7 ;  /* 0x800000280e0e7c10 */ /* 0x000fe4000fffe807 */
[----:B0-----:R-:W-:-:S04]  /*0590*/  IADD3 R4, P0, PT, R4, 0x8, RZ ;  /* 0x0000000804047810 */ /* 0x001fc80007f1e0ff */
[----:B------:R-:W-:-:S09]  /*05a0*/  IADD3.X R5, PT, PT, RZ, R5, RZ, P0, !PT ;  /* 0x00000005ff057210 */ /* 0x000fd200007fe4ff */
.L_x_10:
[----:B------:R-:W-:-:S05]  /*05b0*/  IMAD.WIDE R6, R16, 0x4, R4 ;  /* 0x0000000410067825 */ /* 0x000fca00078e0204 */
[----:B0-----:R-:W2:Y:S01]  /*05c0*/  LDG.E R15, desc[UR36][R6.64+-0x8] ;  /* 0xfffff824060f7981 */ /* 0x001ea2000c1e1900 */
[----:B------:R-:W-:-:S04]  /*05d0*/  VIADD R11, R9, 0xffffffff ;  /* 0xffffffff090b7836 */ /* 0x000fc80000000000 */
[----:B------:R-:W-:-:S05]  /*05e0*/  IMAD.WIDE.U32 R10, R11, 0x4, R22 ;  /* 0x000000040b0a7825 */ /* 0x000fca00078e0016 */
[----:B--2---:R0:W-:Y:S04]  /*05f0*/  ST.E desc[UR36][R10.64], R15 ;  /* 0x0000000f0a007985 */ /* 0x0041e8000c101924 */
[----:B------:R-:W2:Y:S01]  /*0600*/  LDG.E R17, desc[UR36][R6.64+-0x4] ;  /* 0xfffffc2406117981 */ /* 0x000ea2000c1e1900 */
[C---:B------:R-:W-:Y:S01]  /*0610*/  IMAD.WIDE.U32 R12, R9.reuse, 0x4, R22 ;  /* 0x00000004090c7825 */ /* 0x040fe200078e0016 */
[----:B------:R-:W-:-:S04]  /*0620*/  IADD3 R21, PT, PT, R9, 0x1, RZ ;  /* 0x0000000109157810 */ /* 0x000fc80007ffe0ff */
[----:B--2---:R0:W-:Y:S04]  /*0630*/  ST.E desc[UR36][R12.64], R17 ;  /* 0x000000110c007985 */ /* 0x0041e8000c101924 */
[----:B------:R-:W2:Y:S01]  /*0640*/  LDG.E R19, desc[UR36][R6.64] ;  /* 0x0000002406137981 */ /* 0x000ea2000c1e1900 */
[----:B------:R-:W-:-:S04]  /*0650*/  IMAD.WIDE.U32 R20, R21, 0x4, R22 ;  /* 0x0000000415147825 */ /* 0x000fc800078e0016 */
[----:B------:R-:W-:Y:S01]  /*0660*/  VIADD R27, R9, 0x2 ;  /* 0x00000002091b7836 */ /* 0x000fe20000000000 */
[----:B--2---:R0:W-:Y:S04]  /*0670*/  ST.E desc[UR36][R20.64], R19 ;  /* 0x0000001314007985 */ /* 0x0041e8000c101924 */
[----:B------:R-:W2:Y:S01]  /*0680*/  LDG.E R29, desc[UR36][R6.64+0x4] ;  /* 0x00000424061d7981 */ /* 0x000ea2000c1e1900 */
[----:B------:R-:W-:Y:S01]  /*0690*/  IMAD.WIDE.U32 R26, R27, 0x4, R22 ;  /* 0x000000041b1a7825 */ /* 0x000fe200078e0016 */
[----:B------:R-:W-:Y:S02]  /*06a0*/  IADD3 R14, PT, PT, R14, 0x4, RZ ;  /* 0x000000040e0e7810 */ /* 0x000fe40007ffe0ff */
[----:B------:R-:W-:Y:S01]  /*06b0*/  IADD3 R16, PT, PT, R16, 0x4, RZ ;  /* 0x0000000410107810 */ /* 0x000fe20007ffe0ff */
[----:B------:R-:W-:Y:S01]  /*06c0*/  VIADD R9, R9, 0x4 ;  /* 0x0000000409097836 */ /* 0x000fe20000000000 */
[----:B------:R-:W-:Y:S01]  /*06d0*/  ISETP.NE.AND P0, PT, R14, RZ, PT ;  /* 0x000000ff0e00720c */ /* 0x000fe20003f05270 */
[----:B--2---:R0:W-:-:S12]  /*06e0*/  ST.E desc[UR36][R26.64], R29 ;  /* 0x0000001d1a007985 */ /* 0x0041d8000c101924 */
[----:B------:R-:W-:Y:S05]  /*06f0*/  @P0 BRA `(.L_x_10) ;  /* 0xfffffffc00ac0947 */ /* 0x000fea000383ffff */
.L_x_5:
[----:B------:R-:W-:Y:S05]  /*0700*/  BSYNC.RECONVERGENT B0 ;  /* 0x0000000000007941 */ /* 0x000fea0003800200 */
.L_x_4:
[----:B------:R-:W-:Y:S01]  /*0710*/  ISETP.GE.AND P0, PT, R3, R0, PT ;  /* 0x000000000300720c */ /* 0x000fe20003f06270 */
[----:B------:R-:W-:Y:S01]  /*0720*/  BSSY.RECONVERGENT B0, `(.L_x_11) ;  /* 0x0000038000007945 */ /* 0x000fe20003800200 */
[----:B0-----:R-:W-:-:S11]  /*0730*/  IMAD.MOV.U32 R17, RZ, RZ, R3 ;  /* 0x000000ffff117224 */ /* 0x001fd600078e0003 */
[----:B------:R-:W-:Y:S05]  /*0740*/  @P0 BRA `(.L_x_12) ;  /* 0x0000000000d40947 */ /* 0x000fea0003800000 */
[-C--:B------:R-:W-:Y:S01]  /*0750*/  IADD3 R4, PT, PT, R0, -R3.reuse, RZ ;  /* 0x8000000300047210 */ /* 0x080fe20007ffe0ff */
[----:B------:R-:W-:Y:S01]  /*0760*/  BSSY.RECONVERGENT B1, `(.L_x_13) ;  /* 0x0000015000017945 */ /* 0x000fe20003800200 */
[----:B------:R-:W-:Y:S01]  /*0770*/  IMAD.MOV.U32 R6, RZ, RZ, R8 ;  /* 0x000000ffff067224 */ /* 0x000fe200078e0008 */
[----:B------:R-:W-:Y:S02]  /*0780*/  MOV R17, R3 ;  /* 0x0000000300117202 */ /* 0x000fe40000000f00 */
[----:B-1----:R-:W-:-:S13]  /*0790*/  LOP3.LUT P0, R9, R4, 0x3, RZ, 0xc0, !PT ;  /* 0x0000000304097812 */ /* 0x002fda000780c0ff */
[----:B------:R-:W-:Y:S05]  /*07a0*/  @!P0 BRA `(.L_x_14) ;  /* 0x0000000000408947 */ /* 0x000fea0003800000 */
[----:B------:R-:W0:Y:S01]  /*07b0*/  LDC.64 R4, c[0x0][0x380] ;  /* 0x0000e000ff047b82 */ /* 0x000e220000000a00 */
[----:B------:R-:W-:Y:S01]  /*07c0*/  BSSY.RECONVERGENT B2, `(.L_x_15) ;  /* 0x000000d000027945 */ /* 0x000fe20003800200 */
[----:B------:R-:W-:Y:S01]  /*07d0*/  IMAD.MOV R9, RZ, RZ, -R9 ;  /* 0x000000ffff097224 */ /* 0x000fe200078e0a09 */
[----:B------:R-:W-:Y:S01]  /*07e0*/  MOV R13, R8 ;  /* 0x00000008000d7202 */ /* 0x000fe20000000f00 */
[----:B------:R-:W-:-:S07]  /*07f0*/  IMAD.MOV.U32 R17, RZ, RZ, R3 ;  /* 0x000000ffff117224 */ /* 0x000fce00078e0003 */
.L_x_16:
[----:B01----:R-:W-:-:S06]  /*0800*/  IMAD.WIDE R6, R17, 0x4, R4 ;  /* 0x0000000411067825 */ /* 0x003fcc00078e0204 */
        /* <DEDUP_REMOVED lines=8> */
[----:B------:R-:W-:Y:S05]  /*0890*/  BSYNC.RECONVERGENT B2 ;  /* 0x0000000000027941 */ /* 0x000fea0003800200 */
.L_x_15:
[----:B------:R-:W-:-:S07]  /*08a0*/  IMAD.MOV.U32 R6, RZ, RZ, R13 ;  /* 0x000000ffff067224 */ /* 0x000fce00078e000d */
.L_x_14:
[----:B------:R-:W-:Y:S05]  /*08b0*/  BSYNC.RECONVERGENT B1 ;  /* 0x0000000000017941 */ /* 0x000fea0003800200 */
.L_x_13:
[----:B------:R-:W-:-:S04]  /*08c0*/  IADD3 R4, PT, PT, -R0, R3, RZ ;  /* 0x0000000300047210 */ /* 0x000fc80007ffe1ff */
[----:B------:R-:W-:-:S13]  /*08d0*/  ISETP.GT.U32.AND P0, PT, R4, -0x4, PT ;  /* 0xfffffffc0400780c */ /* 0x000fda0003f04070 */
[----:B------:R-:W-:Y:S05]  /*08e0*/  @P0 BRA `(.L_x_12) ;  /* 0x00000000006c0947 */ /* 0x000fea0003800000 */
[----:B------:R-:W0:Y:S01]  /*08f0*/  LDC.64 R4, c[0x0][0x380] ;  /* 0x0000e000ff047b82 */ /* 0x000e220000000a00 */
[----:B-1----:R-:W-:Y:S01]  /*0900*/  IADD3 R7, PT, PT, -R0, R6, R3 ;  /* 0x0000000600077210 */ /* 0x002fe20007ffe103 */
[----:B------:R-:W-:-:S03]  /*0910*/  VIADD R3, R6, 0x1 ;  /* 0x0000000106037836 */ /* 0x000fc60000000000 */
[----:B------:R-:W-:Y:S02]  /*0920*/  IADD3 R8, PT, PT, R7, -R8, RZ ;  /* 0x8000000807087210 */ /* 0x000fe40007ffe0ff */
[----:B0-----:R-:W-:-:S05]  /*0930*/  IADD3 R4, P0, PT, R4, 0x8, RZ ;  /* 0x0000000804047810 */ /* 0x001fca0007f1e0ff */
[----:B------:R-:W-:-:S08]  /*0940*/  IMAD.X R5, RZ, RZ, R5, P0 ;  /* 0x000000ffff057224 */ /* 0x000fd000000e0605 */
.L_x_17:
[----:B------:R-:W-:-:S05]  /*0950*/  IMAD.WIDE R6, R17, 0x4, R4 ;  /* 0x0000000411067825 */ /* 0x000fca00078e0204 */
[----:B0-----:R-:W2:Y:S01]  /*0960*/  LDG.E R9, desc[UR36][R6.64+-0x8] ;  /* 0xfffff82406097981 */ /* 0x001ea2000c1e1900 */
[----:B------:R-:W-:-:S05]  /*0970*/  IADD3 R11, PT, PT, R3, -0x1, RZ ;  /* 0xffffffff030b7810 */ /* 0x000fca0007ffe0ff */
[----:B------:R-:W-:-:S05]  /*0980*/  IMAD.WIDE.U32 R10, R11, 0x4, R22 ;  /* 0x000000040b0a7825 */ /* 0x000fca00078e0016 */
[----:B--2---:R0:W-:Y:S04]  /*0990*/  ST.E desc[UR36][R10.64], R9 ;  /* 0x000000090a007985 */ /* 0x0041e8000c101924 */
[----:B------:R-:W2:Y:S01]  /*09a0*/  LDG.E R19, desc[UR36][R6.64+-0x4] ;  /* 0xfffffc2406137981 */ /* 0x000ea2000c1e1900 */
[----:B------:R-:W-:-:S04]  /*09b0*/  IMAD.WIDE.U32 R12, R3, 0x4, R22 ;  /* 0x00000004030c7825 */ /* 0x000fc800078e0016 */
[----:B------:R-:W-:Y:S01]  /*09c0*/  VIADD R15, R3, 0x1 ;  /* 0x00000001030f7836 */ /* 0x000fe20000000000 */
[----:B--2---:R0:W-:Y:S04]  /*09d0*/  ST.E desc[UR36][R12.64], R19 ;  /* 0x000000130c007985 */ /* 0x0041e8000c101924 */
[----:B------:R-:W2:Y:S01]  /*09e0*/  LDG.E R27, desc[UR36][R6.64] ;  /* 0x00000024061b7981 */ /* 0x000ea2000c1e1900 */
[----:B------:R-:W-:Y:S01]  /*09f0*/  IMAD.WIDE.U32 R14, R15, 0x4, R22 ;  /* 0x000000040f0e7825 */ /* 0x000fe200078e0016 */
[----:B------:R-:W-:-:S04]  /*0a00*/  IADD3 R21, PT, PT, R3, 0x2, RZ ;  /* 0x0000000203157810 */ /* 0x000fc80007ffe0ff */
[----:B--2---:R0:W-:Y:S04]  /*0a10*/  ST.E desc[UR36][R14.64], R27 ;  /* 0x0000001b0e007985 */ /* 0x0041e8000c101924 */
[----:B------:R-:W2:Y:S01]  /*0a20*/  LDG.E R29, desc[UR36][R6.64+0x4] ;  /* 0x00000424061d7981 */ /* 0x000ea2000c1e1900 */
[----:B------:R-:W-:Y:S01]  /*0a30*/  IMAD.WIDE.U32 R20, R21, 0x4, R22 ;  /* 0x0000000415147825 */ /* 0x000fe200078e0016 */
[----:B------:R-:W-:-:S03]  /*0a40*/  IADD3 R3, PT, PT, R3, 0x4, RZ ;  /* 0x0000000403037810 */ /* 0x000fc60007ffe0ff */
[----:B------:R-:W-:Y:S02]  /*0a50*/  VIADD R8, R8, 0x4 ;  /* 0x0000000408087836 */ /* 0x000fe40000000000 */
[----:B------:R-:W-:-:S03]  /*0a60*/  VIADD R17, R17, 0x4 ;  /* 0x0000000411117836 */ /* 0x000fc60000000000 */
[----:B------:R-:W-:Y:S01]  /*0a70*/  ISETP.NE.AND P0, PT, R8, RZ, PT ;  /* 0x000000ff0800720c */ /* 0x000fe20003f05270 */
[----:B--2---:R0:W-:-:S12]  /*0a80*/  ST.E desc[UR36][R20.64], R29 ;  /* 0x0000001d14007985 */ /* 0x0041d8000c101924 */
[----:B------:R-:W-:Y:S05]  /*0a90*/  @P0 BRA `(.L_x_17) ;  /* 0xfffffffc00ac0947 */ /* 0x000fea000383ffff */
.L_x_12:
[----:B------:R-:W-:Y:S05]  /*0aa0*/  BSYNC.RECONVERGENT B0 ;  /* 0x0000000000007941 */ /* 0x000fea0003800200 */
.L_x_11:
[----:B0-----:R-:W0:Y:S01]  /*0ab0*/  LDC R19, c[0x0][0x388] ;  /* 0x0000e200ff137b82 */ /* 0x001e220000000800 */
[----:B------:R-:W-:Y:S01]  /*0ac0*/  MOV R0, 0x0 ;  /* 0x0000000000007802 */ /* 0x000fe20000000f00 */
[----:B------:R-:W2:Y:S01]  /*0ad0*/  LDCU.64 UR4, c[0x4][0x18] ;  /* 0x01000300ff0477ac */ /* 0x000ea20008000a00 */
[----:B------:R-:W-:Y:S01]  /*0ae0*/  MOV R6, R24 ;  /* 0x0000001800067202 */ /* 0x000fe20000000f00 */
[----:B-1----:R-:W-:-:S04]  /*0af0*/  IMAD.MOV.U32 R7, RZ, RZ, R2 ;  /* 0x000000ffff077224 */ /* 0x002fc800078e0002 */
[----:B------:R1:W3:Y:S01]  /*0b00*/  LDC.64 R8, c[0x4][R0] ;  /* 0x0100000000087b82 */ /* 0x0002e20000000a00 */
[----:B--2---:R-:W-:Y:S01]  /*0b10*/  MOV R4, UR4 ;  /* 0x0000000400047c02 */ /* 0x004fe20008000f00 */
[----:B------:R-:W-:Y:S01]  /*0b20*/  IMAD.U32 R5, RZ, RZ, UR5 ;  /* 0x00000005ff057e24 */ /* 0x000fe2000f8e00ff */
[----:B0-----:R1:W-:Y:S06]  /*0b30*/  STL.128 [R1], R16 ;  /* 0x0000001001007387 */ /* 0x0013ec0000100c00 */
[----:B------:R-:W-:-:S07]  /*0b40*/  LEPC R20, `(.L_x_18) ;  /* 0x000000001014794e */ /* 0x000fce0000000000 */
[----:B-1-3--:R-:W-:Y:S05]  /*0b50*/  CALL.ABS.NOINC R8 ;  /* 0x0000000008007343 */ /* 0x00afea0003c00000 */
.L_x_18:
[----:B------:R-:W0:Y:S01]  /*0b60*/  LDCU UR4, c[0x0][0x388] ;  /* 0x00007100ff0477ac */ /* 0x000e220008000800 */
[----:B------:R-:W-:Y:S01]  /*0b70*/  MOV R2, 0x8 ;  /* 0x0000000800027802 */ /* 0x000fe20000000f00 */
[----:B------:R-:W1:Y:S08]  /*0b80*/  LDC.64 R4, c[0x0][0x380] ;  /* 0x0000e000ff047b82 */ /* 0x000e700000000a00 */
[----:B------:R-:W2:Y:S01]  /*0b90*/  LDC.64 R2, c[0x4][R2] ;  /* 0x0100000002027b82 */ /* 0x000ea20000000a00 */
[----:B0-----:R-:W-:Y:S01]  /*0ba0*/  UISETP.NE.AND UP0, UPT, UR4, URZ, UPT ;  /* 0x000000ff0400728c */ /* 0x001fe2000bf05270 */
[----:B-1----:R-:W-:-:S08]  /*0bb0*/  IMAD.WIDE R4, R25, 0x4, R4 ;  /* 0x0000000419047825 */ /* 0x002fd000078e0204 */
[----:B------:R-:W-:Y:S05]  /*0bc0*/  BRA.U !UP0, `(.L_x_19) ;  /* 0x00000001083c7547 */ /* 0x000fea000b800000 */
[----:B------:R-:W-:Y:S01]  /*0bd0*/  HFMA2 R11, -RZ, RZ, 0, 0 ;  /* 0x00000000ff0b7431 */ /* 0x000fe200000001ff */
[----:B------:R-:W-:Y:S01]  /*0be0*/  BSSY.RECONVERGENT B0, `(.L_x_19) ;  /* 0x000000d000007945 */ /* 0x000fe20003800200 */
[----:B------:R-:W-:-:S07]  /*0bf0*/  IMAD.MOV.U32 R13, RZ, RZ, RZ ;  /* 0x000000ffff0d7224 */ /* 0x000fce00078e00ff */
.L_x_20:
[----:B------:R-:W-:-:S04]  /*0c00*/  IADD3 R6, P0, PT, R22, R11, RZ ;  /* 0x0000000b16067210 */ /* 0x000fc80007f1e0ff */
[----:B0-----:R-:W-:-:S06]  /*0c10*/  IADD3.X R7, PT, PT, R23, R13, RZ, P0, !PT ;  /* 0x0000000d17077210 */ /* 0x001fcc00007fe4ff */
[----:B------:R-:W3:Y:S01]  /*0c20*/  LD.E.U8 R7, desc[UR36][R6.64] ;  /* 0x0000002406077980 */ /* 0x000ee2000c101100 */
[----:B------:R-:W-:-:S05]  /*0c30*/  IADD3 R8, P0, PT, R4, R11, RZ ;  /* 0x0000000b04087210 */ /* 0x000fca0007f1e0ff */
[----:B------:R-:W-:Y:S01]  /*0c40*/  IMAD.X R9, R5, 0x1, R13, P0 ;  /* 0x0000000105097824 */ /* 0x000fe200000e060d */
[----:B------:R-:W-:-:S04]  /*0c50*/  IADD3 R11, P0, PT, R11, 0x1, RZ ;  /* 0x000000010b0b7810 */ /* 0x000fc80007f1e0ff */
[----:B------:R-:W-:Y:S02]  /*0c60*/  IADD3.X R13, PT, PT, RZ, R13, RZ, P0, !PT ;  /* 0x0000000dff0d7210 */ /* 0x000fe400007fe4ff */
[----:B------:R-:W-:-:S04]  /*0c70*/  ISETP.GE.U32.AND P0, PT, R11, UR38, PT ;  /* 0x000000260b007c0c */ /* 0x000fc8000bf06070 */
[----:B------:R-:W-:Y:S01]  /*0c80*/  ISETP.GE.U32.AND.EX P0, PT, R13, UR39, PT, P0 ;  /* 0x000000270d007c0c */ /* 0x000fe2000bf06100 */
[----:B---3--:R0:W-:-:S12]  /*0c90*/  STG.E.U8 desc[UR36][R8.64], R7 ;  /* 0x0000000708007986 */ /* 0x0081d8000c101124 */
[----:B------:R-:W-:Y:S05]  /*0ca0*/  @!P0 BRA `(.L_x_20) ;  /* 0xfffffffc00d48947 */ /* 0x000fea000383ffff */
[----:B------:R-:W-:Y:S05]  /*0cb0*/  BSYNC.RECONVERGENT B0 ;  /* 0x0000000000007941 */ /* 0x000fea0003800200 */
.L_x_19:
[----:B------:R-:W-:Y:S01]  /*0cc0*/  IMAD.MOV.U32 R4, RZ, RZ, R22 ;  /* 0x000000ffff047224 */ /* 0x000fe200078e0016 */
[----:B------:R-:W-:-:S07]  /*0cd0*/  MOV R5, R23 ;  /* 0x0000001700057202 */ /* 0x000fce0000000f00 */
[----:B------:R-:W-:-:S07]  /*0ce0*/  LEPC R20, `(.L_x_21) ;  /* 0x000000001014794e */ /* 0x000fce0000000000 */
[----:B0-2---:R-:W-:Y:S05]  /*0cf0*/  CALL.ABS.NOINC R2 ;  /* 0x0000000002007343 */ /* 0x005fea0003c00000 */
.L_x_21:
[----:B------:R-:W-:Y:S05]  /*0d00*/  EXIT ;  /* 0x000000000000794d */ /* 0x000fea0003800000 */
.L_x_22:
[----:B------:R-:W-:-:S00]  /*0d10*/  BRA `(.L_x_22) ;  /* 0xfffffffc00fc7947 */ /* 0x000fc0000383ffff */
[----:B------:R-:W-:-:S00]  /*0d20*/  NOP ;  /* 0x0000000000007918 */ /* 0x000fc00000000000 */
        /* <DEDUP_REMOVED lines=13> */
.L_x_23:


//--------------------- .nv.global.init           --------------------------
	.section	.nv.global.init,"aw",@progbits
.nv.global.init:
	.type		$str,@object
	.size		$str,(.L_0 - $str)
$str:
        /*0000*/ 	.byte	0x4c, 0x65, 0x66, 0x74, 0x20, 0x4e, 0x75, 0x6d, 0x3a, 0x20, 0x25, 0x64, 0x2c, 0x20, 0x52, 0x69
        /*0010*/ 	.byte	0x67, 0x68, 0x74, 0x20, 0x4e, 0x75, 0x6d, 0x3a, 0x20, 0x25, 0x64, 0x2c, 0x20, 0x54, 0x68, 0x72
        /*0020*/ 	.byte	0x65, 0x61, 0x64, 0x20, 0x4e, 0x75, 0x6d, 0x3a, 0x20, 0x25, 0x64, 0x2c, 0x20, 0x53, 0x69, 0x7a
        /*0030*/ 	.byte	0x65, 0x3a, 0x20, 0x25, 0x64, 0x0a, 0x00
.L_0:


//--------------------- .nv.shared.reserved.0     --------------------------
	.section	.nv.shared.reserved.0,"aw",@nobits
	.weak		__nv_reservedSMEM_offset_0_alias
	.size		__nv_reservedSMEM_offset_0_alias, 0, 64
	.other		__nv_reservedSMEM_offset_0_alias,@"STO_CUDA_RESERVED_SHARED STV_DEFAULT"
__nv_reservedSMEM_offset_0_alias:
	.zero		0
	.zero		64


//--------------------- .nv.constant0._Z15singleMergeSortPii --------------------------
	.section	.nv.constant0._Z15singleMergeSortPii,"a",@progbits
	.sectionflags	@""
	.align	4
.nv.constant0._Z15singleMergeSortPii:
	.zero		908


//--------------------- SYMBOLS --------------------------

	.type		.nv.reservedSmem.offset0,@object
	.size		.nv.reservedSmem.offset0,0x4
	.type		vprintf,@function
	.type		free,@function
	.type		malloc,@function
